	.headerflags	@"EF_CUDA_TEXMODE_UNIFIED EF_CUDA_64BIT_ADDRESS EF_CUDA_ACCELERATORS EF_CUDA_SM90 EF_CUDA_VIRTUAL_SM(EF_CUDA_SM90)"
	.elftype	@"ET_EXEC"


//--------------------- .nv.info                  --------------------------
	.section	.nv.info,"",@"SHT_CUDA_INFO"
	.align	4


	//----- nvinfo : EIATTR_REGCOUNT
	.align		4
        /*0000*/ 	.byte	0x04, 0x2f
        /*0002*/ 	.short	(.L_1 - .L_0)
	.align		4
.L_0:
        /*0004*/ 	.word	index@(triton_poi_fused_glu_2)
        /*0008*/ 	.word	0x0000000e


	//----- nvinfo : EIATTR_MIN_STACK_SIZE
	.align		4
.L_1:
        /*000c*/ 	.byte	0x04, 0x12
        /*000e*/ 	.short	(.L_3 - .L_2)
	.align		4
.L_2:
        /*0010*/ 	.word	index@(triton_poi_fused_glu_2)
        /*0014*/ 	.word	0x00000000


	//----- nvinfo : EIATTR_FRAME_SIZE
	.align		4
.L_3:
        /*0018*/ 	.byte	0x04, 0x11
        /*001a*/ 	.short	(.L_5 - .L_4)
	.align		4
.L_4:
        /*001c*/ 	.word	index@(triton_poi_fused_glu_2)
        /*0020*/ 	.word	0x00000000


	//----- nvinfo : EIATTR_MIN_STACK_SIZE
	.align		4
.L_5:
        /*0024*/ 	.byte	0x04, 0x12
        /*0026*/ 	.short	(.L_7 - .L_6)
	.align		4
.L_6:
        /*0028*/ 	.word	index@(triton_poi_fused_glu_2)
        /*002c*/ 	.word	0x00000000
.L_7:


//--------------------- .nv.info.triton_poi_fused_glu_2 --------------------------
	.section	.nv.info.triton_poi_fused_glu_2,"",@"SHT_CUDA_INFO"
	.sectionflags	@""
	.align	4


	//----- nvinfo : EIATTR_CUDA_API_VERSION
	.align		4
        /*0000*/ 	.byte	0x04, 0x37
        /*0002*/ 	.short	(.L_9 - .L_8)
.L_8:
        /*0004*/ 	.word	0x0000007c


	//----- nvinfo : EIATTR_KPARAM_INFO
	.align		4
.L_9:
        /*0008*/ 	.byte	0x04, 0x17
        /*000a*/ 	.short	(.L_11 - .L_10)
.L_10:
        /*000c*/ 	.word	0x00000000
        /*0010*/ 	.short	0x0002
        /*0012*/ 	.short	0x0010
        /*0014*/ 	.byte	0x00, 0xf0, 0x11, 0x00


	//----- nvinfo : EIATTR_KPARAM_INFO
	.align		4
.L_11:
        /*0018*/ 	.byte	0x04, 0x17
        /*001a*/ 	.short	(.L_13 - .L_12)
.L_12:
        /*001c*/ 	.word	0x00000000
        /*0020*/ 	.short	0x0001
        /*0022*/ 	.short	0x0008
        /*0024*/ 	.byte	0x00, 0xf4, 0x21, 0x00


	//----- nvinfo : EIATTR_KPARAM_INFO
	.align		4
.L_13:
        /*0028*/ 	.byte	0x04, 0x17
        /*002a*/ 	.short	(.L_15 - .L_14)
.L_14:
        /*002c*/ 	.word	0x00000000
        /*0030*/ 	.short	0x0000
        /*0032*/ 	.short	0x0000
        /*0034*/ 	.byte	0x00, 0xf4, 0x21, 0x00


	//----- nvinfo : EIATTR_SPARSE_MMA_MASK
	.align		4
.L_15:
        /*0038*/ 	.byte	0x03, 0x50
        /*003a*/ 	.short	0x0000


	//----- nvinfo : EIATTR_MAXREG_COUNT
	.align		4
        /*003c*/ 	.byte	0x03, 0x1b
        /*003e*/ 	.short	0x00ff


	//----- nvinfo : EIATTR_EXIT_INSTR_OFFSETS
	.align		4
        /*0040*/ 	.byte	0x04, 0x1c
        /*0042*/ 	.short	(.L_17 - .L_16)


	//   ....[0]....
.L_16:
        /*0044*/ 	.word	0x00000330


	//   ....[1]....
        /*0048*/ 	.word	0x00000350


	//----- nvinfo : EIATTR_REQNTID
	.align		4
.L_17:
        /*004c*/ 	.byte	0x04, 0x10
        /*004e*/ 	.short	(.L_19 - .L_18)
.L_18:
        /*0050*/ 	.word	0x00000020
        /*0054*/ 	.word	0x00000001
        /*0058*/ 	.word	0x00000001


	//----- nvinfo : EIATTR_CBANK_PARAM_SIZE
	.align		4
.L_19:
        /*005c*/ 	.byte	0x03, 0x19
        /*005e*/ 	.short	0x0014


	//----- nvinfo : EIATTR_PARAM_CBANK
	.align		4
        /*0060*/ 	.byte	0x04, 0x0a
        /*0062*/ 	.short	(.L_21 - .L_20)
	.align		4
.L_20:
        /*0064*/ 	.word	index@(.nv.constant0.triton_poi_fused_glu_2)
        /*0068*/ 	.short	0x0210
        /*006a*/ 	.short	0x0014


	//----- nvinfo : EIATTR_SW_WAR
	.align		4
.L_21:
        /*006c*/ 	.byte	0x04, 0x36
        /*006e*/ 	.short	(.L_23 - .L_22)
.L_22:
        /*0070*/ 	.word	0x00000008
.L_23:


//--------------------- .nv.callgraph             --------------------------
	.section	.nv.callgraph,"",@"SHT_CUDA_CALLGRAPH"
	.align	4
	.sectionentsize	8
	.align		4
        /*0000*/ 	.word	0x00000000
	.align		4
        /*0004*/ 	.word	0xffffffff
	.align		4
        /*0008*/ 	.word	0x00000000
	.align		4
        /*000c*/ 	.word	0xfffffffe
	.align		4
        /*0010*/ 	.word	0x00000000
	.align		4
        /*0014*/ 	.word	0xfffffffd
	.align		4
        /*0018*/ 	.word	0x00000000
	.align		4
        /*001c*/ 	.word	0xfffffffc


//--------------------- .text.triton_poi_fused_glu_2 --------------------------
	.section	.text.triton_poi_fused_glu_2,"ax",@progbits
	.align	128
        .global         triton_poi_fused_glu_2
        .type           triton_poi_fused_glu_2,@function
        .size           triton_poi_fused_glu_2,(.L_x_1 - triton_poi_fused_glu_2)
        .other          triton_poi_fused_glu_2,@"STO_CUDA_ENTRY STV_DEFAULT"
triton_poi_fused_glu_2:
.text.triton_poi_fused_glu_2:
[----:B------:R-:W0:Y:S02]  /*0000*/  LDC R1, c[0x0][0x28] ;  /* 0x00000a00ff017b82 */ /* 0x000e240000000800 */
[----:B------:R-:W1:Y:S01]  /*0010*/  S2R R0, SR_TID.X ;  /* 0x0000000000007919 */ /* 0x000e620000002100 */
[----:B------:R-:W2:Y:S01]  /*0020*/  LDC.64 R2, c[0x0][0x210] ;  /* 0x00008400ff027b82 */ /* 0x000ea20000000a00 */
[----:B------:R-:W-:Y:S01]  /*0030*/  CS2R R10, SRZ ;  /* 0x00000000000a7805 */ /* 0x000fe2000001ff00 */
[----:B------:R-:W-:Y:S01]  /*0040*/  ULDC.64 UR4, c[0x0][0x208] ;  /* 0x0000820000047ab9 */ /* 0x000fe20000000a00 */
[----:B------:R-:W3:Y:S01]  /*0050*/  S2R R7, SR_CTAID.X ;  /* 0x0000000000077919 */ /* 0x000ee20000002500 */
[----:B-1----:R-:W-:-:S04]  /*0060*/  SHF.L.U32 R0, R0, 0x1, RZ ;  /* 0x0000000100007819 */ /* 0x002fc800000006ff */
[----:B------:R-:W-:-:S04]  /*0070*/  LOP3.LUT R0, R0, 0x3e, RZ, 0xc0, !PT ;  /* 0x0000003e00007812 */ /* 0x000fc800078ec0ff */
[----:B---3--:R-:W-:-:S04]  /*0080*/  LEA R7, R7, R0, 0x6 ;  /* 0x0000000007077211 */ /* 0x008fc800078e30ff */
[----:B------:R-:W-:Y:S02]  /*0090*/  SHF.R.S32.HI R0, RZ, 0x1f, R7 ;  /* 0x0000001fff007819 */ /* 0x000fe40000011407 */
[----:B------:R-:W-:Y:S02]  /*00a0*/  ISETP.GE.AND P0, PT, R7, 0x40, PT ;  /* 0x000000400700780c */ /* 0x000fe40003f06270 */
[----:B------:R-:W-:-:S04]  /*00b0*/  LEA.HI R0, R0, R7, RZ, 0x4 ;  /* 0x0000000700007211 */ /* 0x000fc800078f20ff */
[C---:B------:R-:W-:Y:S02]  /*00c0*/  SHF.L.U32 R4, R0.reuse, 0x1, RZ ;  /* 0x0000000100047819 */ /* 0x040fe400000006ff */
[----:B------:R-:W-:Y:S02]  /*00d0*/  LOP3.LUT R0, R0, 0xfffffff0, RZ, 0xc0, !PT ;  /* 0xfffffff000007812 */ /* 0x000fe400078ec0ff */
[----:B------:R-:W-:-:S04]  /*00e0*/  LOP3.LUT R4, R4, 0xffffffe0, RZ, 0xc0, !PT ;  /* 0xffffffe004047812 */ /* 0x000fc800078ec0ff */
[----:B------:R-:W-:-:S04]  /*00f0*/  IADD3 R9, R4, R7, -R0 ;  /* 0x0000000704097210 */ /* 0x000fc80007ffe800 */
[----:B------:R-:W-:-:S05]  /*0100*/  IADD3 R5, R9, 0x10, RZ ;  /* 0x0000001009057810 */ /* 0x000fca0007ffe0ff */
[----:B--2---:R-:W-:-:S05]  /*0110*/  IMAD.WIDE R4, R5, 0x4, R2 ;  /* 0x0000000405047825 */ /* 0x004fca00078e0202 */
[----:B------:R-:W2:Y:S01]  /*0120*/  @!P0 LDG.E.64 R10, desc[UR4][R4.64] ;  /* 0x00000004040a8981 */ /* 0x000ea2000c1e1b00 */
[----:B------:R-:W-:Y:S01]  /*0130*/  IMAD.WIDE R2, R9, 0x4, R2 ;  /* 0x0000000409027825 */ /* 0x000fe200078e0202 */
[----:B------:R-:W-:-:S06]  /*0140*/  CS2R R8, SRZ ;  /* 0x0000000000087805 */ /* 0x000fcc000001ff00 */
[----:B------:R1:W3:Y:S02]  /*0150*/  @!P0 LDG.E.64 R8, desc[UR4][R2.64] ;  /* 0x0000000402088981 */ /* 0x0002e4000c1e1b00 */
[----:B-1----:R-:W1:Y:S02]  /*0160*/  LDC.64 R2, c[0x0][0x218] ;  /* 0x00008600ff027b82 */ /* 0x002e640000000a00 */
[----:B-1----:R-:W-:-:S04]  /*0170*/  IMAD.WIDE R2, R7, 0x4, R2 ;  /* 0x0000000407027825 */ /* 0x002fc800078e0202 */
[----:B--2---:R-:W-:Y:S01]  /*0180*/  FADD R10, RZ, -R10 ;  /* 0x8000000aff0a7221 */ /* 0x004fe20000000000 */
[----:B------:R-:W-:-:S03]  /*0190*/  FADD R11, RZ, -R11 ;  /* 0x8000000bff0b7221 */ /* 0x000fc60000000000 */
[----:B------:R-:W-:Y:S01]  /*01a0*/  FMUL R10, R10, 1.4426950216293334961 ;  /* 0x3fb8aa3b0a0a7820 */ /* 0x000fe20000400000 */
[----:B------:R-:W-:-:S04]  /*01b0*/  FMUL R11, R11, 1.4426950216293334961 ;  /* 0x3fb8aa3b0b0b7820 */ /* 0x000fc80000400000 */
[----:B------:R-:W-:Y:S02]  /*01c0*/  FSETP.GEU.AND P1, PT, R10, -126, PT ;  /* 0xc2fc00000a00780b */ /* 0x000fe40003f2e000 */
[----:B------:R-:W-:-:S11]  /*01d0*/  FSETP.GEU.AND P2, PT, R11, -126, PT ;  /* 0xc2fc00000b00780b */ /* 0x000fd60003f4e000 */
[----:B------:R-:W-:Y:S02]  /*01e0*/  @!P1 FMUL R10, R10, 0.5 ;  /* 0x3f0000000a0a9820 */ /* 0x000fe40000400000 */
[----:B------:R-:W-:Y:S02]  /*01f0*/  @!P2 FMUL R11, R11, 0.5 ;  /* 0x3f0000000b0ba820 */ /* 0x000fe40000400000 */
[----:B------:R-:W1:Y:S08]  /*0200*/  MUFU.EX2 R0, R10 ;  /* 0x0000000a00007308 */ /* 0x000e700000000800 */
[----:B------:R2:W4:Y:S01]  /*0210*/  MUFU.EX2 R4, R11 ;  /* 0x0000000b00047308 */ /* 0x0005220000000800 */
[----:B-1----:R-:W-:Y:S01]  /*0220*/  @!P1 FMUL R0, R0, R0 ;  /* 0x0000000000009220 */ /* 0x002fe20000400000 */
[----:B--2---:R-:W-:-:S03]  /*0230*/  HFMA2.MMA R11, -RZ, RZ, 1.625, 0 ;  /* 0x3e800000ff0b7435 */ /* 0x004fc600000001ff */
[----:B------:R-:W-:Y:S01]  /*0240*/  FADD R0, R0, 1 ;  /* 0x3f80000000007421 */ /* 0x000fe20000000000 */
[----:B----4-:R-:W-:-:S04]  /*0250*/  @!P2 FMUL R4, R4, R4 ;  /* 0x000000040404a220 */ /* 0x010fc80000400000 */
[----:B------:R-:W-:Y:S01]  /*0260*/  FSETP.GT.AND P1, PT, R0, 8.50705917302346158658e+37, PT ;  /* 0x7e8000000000780b */ /* 0x000fe20003f24000 */
[----:B------:R-:W-:-:S03]  /*0270*/  FADD R4, R4, 1 ;  /* 0x3f80000004047421 */ /* 0x000fc60000000000 */
[----:B------:R-:W-:Y:S02]  /*0280*/  FSEL R5, R11, 1, P1 ;  /* 0x3f8000000b057808 */ /* 0x000fe40000800000 */
[----:B------:R-:W-:-:S04]  /*0290*/  FSETP.GT.AND P2, PT, R4, 8.50705917302346158658e+37, PT ;  /* 0x7e8000000400780b */ /* 0x000fc80003f44000 */
[----:B------:R-:W-:-:S03]  /*02a0*/  FSEL R11, R11, 1, P2 ;  /* 0x3f8000000b0b7808 */ /* 0x000fc60001000000 */
[----:B------:R-:W-:-:S06]  /*02b0*/  @P1 FMUL R0, R0, 0.25 ;  /* 0x3e80000000001820 */ /* 0x000fcc0000400000 */
[----:B------:R-:W1:Y:S01]  /*02c0*/  MUFU.RCP R0, R0 ;  /* 0x0000000000007308 */ /* 0x000e620000001000 */
[----:B------:R-:W-:-:S07]  /*02d0*/  @P2 FMUL R4, R4, 0.25 ;  /* 0x3e80000004042820 */ /* 0x000fce0000400000 */
[----:B------:R-:W2:Y:S01]  /*02e0*/  MUFU.RCP R4, R4 ;  /* 0x0000000400047308 */ /* 0x000ea20000001000 */
[----:B-1----:R-:W-:-:S04]  /*02f0*/  FMUL R5, R0, R5 ;  /* 0x0000000500057220 */ /* 0x002fc80000400000 */
[----:B---3--:R-:W-:Y:S01]  /*0300*/  FMUL R8, R5, R8 ;  /* 0x0000000805087220 */ /* 0x008fe20000400000 */
[----:B--2---:R-:W-:-:S04]  /*0310*/  FMUL R6, R4, R11 ;  /* 0x0000000b04067220 */ /* 0x004fc80000400000 */
[----:B------:R-:W-:Y:S01]  /*0320*/  FMUL R9, R6, R9 ;  /* 0x0000000906097220 */ /* 0x000fe20000400000 */
[----:B------:R-:W-:Y:S06]  /*0330*/  @P0 EXIT ;  /* 0x000000000000094d */ /* 0x000fec0003800000 */
[----:B------:R-:W-:Y:S01]  /*0340*/  STG.E.64 desc[UR4][R2.64], R8 ;  /* 0x0000000802007986 */ /* 0x000fe2000c101b04 */
[----:B------:R-:W-:Y:S05]  /*0350*/  EXIT ;  /* 0x000000000000794d */ /* 0x000fea0003800000 */
.L_x_0:
[----:B------:R-:W-:-:S00]  /*0360*/  BRA `(.L_x_0) ;  /* 0xfffffffc00fc7947 */ /* 0x000fc0000383ffff */
[----:B------:R-:W-:-:S00]  /*0370*/  NOP ;  /* 0x0000000000007918 */ /* 0x000fc00000000000 */
        /* <DEDUP_REMOVED lines=8> */
.L_x_1:


//--------------------- .nv.constant0.triton_poi_fused_glu_2 --------------------------
	.section	.nv.constant0.triton_poi_fused_glu_2,"a",@progbits
	.sectionflags	@""
	.align	4
.nv.constant0.triton_poi_fused_glu_2:
	.zero		548
